//
// Generated by NVIDIA NVVM Compiler
//
// Compiler Build ID: CL-36424714
// Cuda compilation tools, release 13.0, V13.0.88
// Based on NVVM 20.0.0
//

.version 9.0
.target sm_100
.address_size 64

	// .globl	_Z15naive_transposePKfPfi
// _ZZ14fast_transposePKfPfiE4tile has been demoted

.visible .entry _Z15naive_transposePKfPfi(
	.param .u64 .ptr .align 1 _Z15naive_transposePKfPfi_param_0,
	.param .u64 .ptr .align 1 _Z15naive_transposePKfPfi_param_1,
	.param .u32 _Z15naive_transposePKfPfi_param_2
)
{
	.reg .b32 	%r<12>;
	.reg .b32 	%f<2>;
	.reg .b64 	%rd<9>;

	ld.param.u64 	%rd1, [_Z15naive_transposePKfPfi_param_0];
	ld.param.u64 	%rd2, [_Z15naive_transposePKfPfi_param_1];
	ld.param.u32 	%r1, [_Z15naive_transposePKfPfi_param_2];
	cvta.to.global.u64 	%rd3, %rd2;
	cvta.to.global.u64 	%rd4, %rd1;
	mov.u32 	%r2, %ctaid.x;
	mov.u32 	%r3, %ntid.x;
	mov.u32 	%r4, %tid.x;
	mad.lo.s32 	%r5, %r2, %r3, %r4;
	mov.u32 	%r6, %ctaid.y;
	mov.u32 	%r7, %ntid.y;
	mov.u32 	%r8, %tid.y;
	mad.lo.s32 	%r9, %r6, %r7, %r8;
	mad.lo.s32 	%r10, %r1, %r5, %r9;
	mul.wide.s32 	%rd5, %r10, 4;
	add.s64 	%rd6, %rd4, %rd5;
	ld.global.f32 	%f1, [%rd6];
	mad.lo.s32 	%r11, %r1, %r9, %r5;
	mul.wide.s32 	%rd7, %r11, 4;
	add.s64 	%rd8, %rd3, %rd7;
	st.global.f32 	[%rd8], %f1;
	ret;

}
	// .globl	_Z14fast_transposePKfPfi
.visible .entry _Z14fast_transposePKfPfi(
	.param .u64 .ptr .align 1 _Z14fast_transposePKfPfi_param_0,
	.param .u64 .ptr .align 1 _Z14fast_transposePKfPfi_param_1,
	.param .u32 _Z14fast_transposePKfPfi_param_2
)
{
	.reg .b32 	%r<17>;
	.reg .b32 	%f<3>;
	.reg .b64 	%rd<9>;
	// demoted variable
	.shared .align 4 .b8 _ZZ14fast_transposePKfPfiE4tile[256];
	ld.param.u64 	%rd1, [_Z14fast_transposePKfPfi_param_0];
	ld.param.u64 	%rd2, [_Z14fast_transposePKfPfi_param_1];
	ld.param.u32 	%r1, [_Z14fast_transposePKfPfi_param_2];
	cvta.to.global.u64 	%rd3, %rd2;
	cvta.to.global.u64 	%rd4, %rd1;
	mov.u32 	%r2, %ctaid.x;
	mov.u32 	%r3, %ntid.x;
	mov.u32 	%r4, %tid.x;
	mad.lo.s32 	%r5, %r2, %r3, %r4;
	mov.u32 	%r6, %ctaid.y;
	mov.u32 	%r7, %ntid.y;
	mov.u32 	%r8, %tid.y;
	mad.lo.s32 	%r9, %r6, %r7, %r8;
	mad.lo.s32 	%r10, %r1, %r9, %r5;
	mul.wide.s32 	%rd5, %r10, 4;
	add.s64 	%rd6, %rd4, %rd5;
	ld.global.f32 	%f1, [%rd6];
	shl.b32 	%r11, %r4, 5;
	mov.u32 	%r12, _ZZ14fast_transposePKfPfiE4tile;
	add.s32 	%r13, %r12, %r11;
	shl.b32 	%r14, %r8, 2;
	add.s32 	%r15, %r13, %r14;
	st.shared.f32 	[%r15], %f1;
	bar.sync 	0;
	ld.shared.f32 	%f2, [%r15];
	mad.lo.s32 	%r16, %r1, %r5, %r9;
	mul.wide.s32 	%rd7, %r16, 4;
	add.s64 	%rd8, %rd3, %rd7;
	st.global.f32 	[%rd8], %f2;
	ret;

}


// ===== COMPILED SASS (sm_100) =====

	.target	sm_100

	.elftype	@"ET_EXEC"


//--------------------- .note.nv.tkinfo           --------------------------
	.section	.note.nv.tkinfo,"",@"SHT_NOTE"
	.sectionflags	@"SHF_NOTE_NV_TKINFO"
	.tkinfo
        /*0018*/ 	.word	0x00000002
        /*0030*/ 	.string	""
        /*0030*/ 	.string	"ptxas"
        /*0030*/ 	.string	"Cuda compilation tools, release 13.0, V13.0.88"
        /*0030*/ 	.string	"Build cuda_13.0.r13.0/compiler.36424714_0"
        /*0030*/ 	.string	"-arch sm_100 -m 64 "



//--------------------- .note.nv.cuinfo           --------------------------
	.section	.note.nv.cuinfo,"",@"SHT_NOTE"
	.sectionflags	@"SHF_NOTE_NV_CUINFO"
        /*0018*/ 	.short	0x0002
        /*001a*/ 	.short	0x0064
        /*001c*/ 	.short	0x0082
	.zero		2


//--------------------- .nv.info                  --------------------------
	.section	.nv.info,"",@"SHT_CUDA_INFO"
	.align	4


	//----- nvinfo : EIATTR_REGCOUNT
	.align		4
        /*0000*/ 	.byte	0x04, 0x2f
        /*0002*/ 	.short	(.L_1 - .L_0)
	.align		4
.L_0:
        /*0004*/ 	.word	index@(_Z15naive_transposePKfPfi)
        /*0008*/ 	.word	0x0000000a


	//----- nvinfo : EIATTR_FRAME_SIZE
	.align		4
.L_1:
        /*000c*/ 	.byte	0x04, 0x11
        /*000e*/ 	.short	(.L_3 - .L_2)
	.align		4
.L_2:
        /*0010*/ 	.word	index@(_Z15naive_transposePKfPfi)
        /*0014*/ 	.word	0x00000000


	//----- nvinfo : EIATTR_REGCOUNT
	.align		4
.L_3:
        /*0018*/ 	.byte	0x04, 0x2f
        /*001a*/ 	.short	(.L_5 - .L_4)
	.align		4
.L_4:
        /*001c*/ 	.word	index@(_Z14fast_transposePKfPfi)
        /*0020*/ 	.word	0x0000000e


	//----- nvinfo : EIATTR_FRAME_SIZE
	.align		4
.L_5:
        /*0024*/ 	.byte	0x04, 0x11
        /*0026*/ 	.short	(.L_7 - .L_6)
	.align		4
.L_6:
        /*0028*/ 	.word	index@(_Z14fast_transposePKfPfi)
        /*002c*/ 	.word	0x00000000


	//----- nvinfo : EIATTR_MIN_STACK_SIZE
	.align		4
.L_7:
        /*0030*/ 	.byte	0x04, 0x12
        /*0032*/ 	.short	(.L_9 - .L_8)
	.align		4
.L_8:
        /*0034*/ 	.word	index@(_Z14fast_transposePKfPfi)
        /*0038*/ 	.word	0x00000000


	//----- nvinfo : EIATTR_MIN_STACK_SIZE
	.align		4
.L_9:
        /*003c*/ 	.byte	0x04, 0x12
        /*003e*/ 	.short	(.L_11 - .L_10)
	.align		4
.L_10:
        /*0040*/ 	.word	index@(_Z15naive_transposePKfPfi)
        /*0044*/ 	.word	0x00000000
.L_11:


//--------------------- .nv.compat                --------------------------
	.section	.nv.compat,"",@"SHT_CUDA_COMPAT_INFO"
	.align	4
        /*0000*/ 	.byte	0x02, 0x09, 0x00, 0x00, 0x02, 0x02, 0x01, 0x00, 0x02, 0x05, 0x05, 0x00, 0x03, 0x07, 0x01, 0x01
        /*0010*/ 	.byte	0x02, 0x03, 0x00, 0x00, 0x02, 0x06, 0x01, 0x00, 0x04, 0x0b, 0x08, 0x00, 0x09, 0x00, 0x00, 0x00
        /*0020*/ 	.byte	0x00, 0x00, 0x00, 0x00


//--------------------- .nv.info._Z14fast_transposePKfPfi --------------------------
	.section	.nv.info._Z14fast_transposePKfPfi,"",@"SHT_CUDA_INFO"
	.sectionflags	@""
	.align	4


	//----- nvinfo : EIATTR_CUDA_API_VERSION
	.align		4
        /*0000*/ 	.byte	0x04, 0x37
        /*0002*/ 	.short	(.L_13 - .L_12)
.L_12:
        /*0004*/ 	.word	0x00000082


	//----- nvinfo : EIATTR_KPARAM_INFO
	.align		4
.L_13:
        /*0008*/ 	.byte	0x04, 0x17
        /*000a*/ 	.short	(.L_15 - .L_14)
.L_14:
        /*000c*/ 	.word	0x00000000
        /*0010*/ 	.short	0x0002
        /*0012*/ 	.short	0x0010
        /*0014*/ 	.byte	0x00, 0xf0, 0x11, 0x00


	//----- nvinfo : EIATTR_KPARAM_INFO
	.align		4
.L_15:
        /*0018*/ 	.byte	0x04, 0x17
        /*001a*/ 	.short	(.L_17 - .L_16)
.L_16:
        /*001c*/ 	.word	0x00000000
        /*0020*/ 	.short	0x0001
        /*0022*/ 	.short	0x0008
        /*0024*/ 	.byte	0x00, 0xf5, 0x21, 0x00


	//----- nvinfo : EIATTR_KPARAM_INFO
	.align		4
.L_17:
        /*0028*/ 	.byte	0x04, 0x17
        /*002a*/ 	.short	(.L_19 - .L_18)
.L_18:
        /*002c*/ 	.word	0x00000000
        /*0030*/ 	.short	0x0000
        /*0032*/ 	.short	0x0000
        /*0034*/ 	.byte	0x00, 0xf5, 0x21, 0x00


	//----- nvinfo : EIATTR_SPARSE_MMA_MASK
	.align		4
.L_19:
        /*0038*/ 	.byte	0x03, 0x50
        /*003a*/ 	.short	0x0000


	//----- nvinfo : EIATTR_MAXREG_COUNT
	.align		4
        /*003c*/ 	.byte	0x03, 0x1b
        /*003e*/ 	.short	0x00ff


	//----- nvinfo : EIATTR_NUM_BARRIERS
	.align		4
        /*0040*/ 	.byte	0x02, 0x4c
        /*0042*/ 	.byte	0x01
	.zero		1


	//----- nvinfo : EIATTR_MERCURY_ISA_VERSION
	.align		4
        /*0044*/ 	.byte	0x03, 0x5f
        /*0046*/ 	.short	0x0101


	//----- nvinfo : EIATTR_VRC_CTA_INIT_COUNT
	.align		4
        /*0048*/ 	.byte	0x02, 0x4a
	.zero		1
	.zero		1


	//----- nvinfo : EIATTR_EXIT_INSTR_OFFSETS
	.align		4
        /*004c*/ 	.byte	0x04, 0x1c
        /*004e*/ 	.short	(.L_21 - .L_20)


	//   ....[0]....
.L_20:
        /*0050*/ 	.word	0x000001b0


	//----- nvinfo : EIATTR_CBANK_PARAM_SIZE
	.align		4
.L_21:
        /*0054*/ 	.byte	0x03, 0x19
        /*0056*/ 	.short	0x0014


	//----- nvinfo : EIATTR_PARAM_CBANK
	.align		4
        /*0058*/ 	.byte	0x04, 0x0a
        /*005a*/ 	.short	(.L_23 - .L_22)
	.align		4
.L_22:
        /*005c*/ 	.word	index@(.nv.constant0._Z14fast_transposePKfPfi)
        /*0060*/ 	.short	0x0380
        /*0062*/ 	.short	0x0014


	//----- nvinfo : EIATTR_SW_WAR
	.align		4
.L_23:
        /*0064*/ 	.byte	0x04, 0x36
        /*0066*/ 	.short	(.L_25 - .L_24)
.L_24:
        /*0068*/ 	.word	0x00000008
.L_25:


//--------------------- .nv.info._Z15naive_transposePKfPfi --------------------------
	.section	.nv.info._Z15naive_transposePKfPfi,"",@"SHT_CUDA_INFO"
	.sectionflags	@""
	.align	4


	//----- nvinfo : EIATTR_CUDA_API_VERSION
	.align		4
        /*0000*/ 	.byte	0x04, 0x37
        /*0002*/ 	.short	(.L_27 - .L_26)
.L_26:
        /*0004*/ 	.word	0x00000082


	//----- nvinfo : EIATTR_KPARAM_INFO
	.align		4
.L_27:
        /*0008*/ 	.byte	0x04, 0x17
        /*000a*/ 	.short	(.L_29 - .L_28)
.L_28:
        /*000c*/ 	.word	0x00000000
        /*0010*/ 	.short	0x0002
        /*0012*/ 	.short	0x0010
        /*0014*/ 	.byte	0x00, 0xf0, 0x11, 0x00


	//----- nvinfo : EIATTR_KPARAM_INFO
	.align		4
.L_29:
        /*0018*/ 	.byte	0x04, 0x17
        /*001a*/ 	.short	(.L_31 - .L_30)
.L_30:
        /*001c*/ 	.word	0x00000000
        /*0020*/ 	.short	0x0001
        /*0022*/ 	.short	0x0008
        /*0024*/ 	.byte	0x00, 0xf5, 0x21, 0x00


	//----- nvinfo : EIATTR_KPARAM_INFO
	.align		4
.L_31:
        /*0028*/ 	.byte	0x04, 0x17
        /*002a*/ 	.short	(.L_33 - .L_32)
.L_32:
        /*002c*/ 	.word	0x00000000
        /*0030*/ 	.short	0x0000
        /*0032*/ 	.short	0x0000
        /*0034*/ 	.byte	0x00, 0xf5, 0x21, 0x00


	//----- nvinfo : EIATTR_SPARSE_MMA_MASK
	.align		4
.L_33:
        /*0038*/ 	.byte	0x03, 0x50
        /*003a*/ 	.short	0x0000


	//----- nvinfo : EIATTR_MAXREG_COUNT
	.align		4
        /*003c*/ 	.byte	0x03, 0x1b
        /*003e*/ 	.short	0x00ff


	//----- nvinfo : EIATTR_MERCURY_ISA_VERSION
	.align		4
        /*0040*/ 	.byte	0x03, 0x5f
        /*0042*/ 	.short	0x0101


	//----- nvinfo : EIATTR_VRC_CTA_INIT_COUNT
	.align		4
        /*0044*/ 	.byte	0x02, 0x4a
	.zero		1
	.zero		1


	//----- nvinfo : EIATTR_EXIT_INSTR_OFFSETS
	.align		4
        /*0048*/ 	.byte	0x04, 0x1c
        /*004a*/ 	.short	(.L_35 - .L_34)


	//   ....[0]....
.L_34:
        /*004c*/ 	.word	0x00000130


	//----- nvinfo : EIATTR_CBANK_PARAM_SIZE
	.align		4
.L_35:
        /*0050*/ 	.byte	0x03, 0x19
        /*0052*/ 	.short	0x0014


	//----- nvinfo : EIATTR_PARAM_CBANK
	.align		4
        /*0054*/ 	.byte	0x04, 0x0a
        /*0056*/ 	.short	(.L_37 - .L_36)
	.align		4
.L_36:
        /*0058*/ 	.word	index@(.nv.constant0._Z15naive_transposePKfPfi)
        /*005c*/ 	.short	0x0380
        /*005e*/ 	.short	0x0014


	//----- nvinfo : EIATTR_SW_WAR
	.align		4
.L_37:
        /*0060*/ 	.byte	0x04, 0x36
        /*0062*/ 	.short	(.L_39 - .L_38)
.L_38:
        /*0064*/ 	.word	0x00000008
.L_39:


//--------------------- .nv.callgraph             --------------------------
	.section	.nv.callgraph,"",@"SHT_CUDA_CALLGRAPH"
	.align	4
	.sectionentsize	8
	.align		4
        /*0000*/ 	.word	0x00000000
	.align		4
        /*0004*/ 	.word	0xffffffff
	.align		4
        /*0008*/ 	.word	0x00000000
	.align		4
        /*000c*/ 	.word	0xfffffffe
	.align		4
        /*0010*/ 	.word	0x00000000
	.align		4
        /*0014*/ 	.word	0xfffffffd
	.align		4
        /*0018*/ 	.word	0x00000000
	.align		4
        /*001c*/ 	.word	0xfffffffc


//--------------------- .text._Z14fast_transposePKfPfi --------------------------
	.section	.text._Z14fast_transposePKfPfi,"ax",@progbits
	.align	128
        .global         _Z14fast_transposePKfPfi
        .type           _Z14fast_transposePKfPfi,@function
        .size           _Z14fast_transposePKfPfi,(.L_x_2 - _Z14fast_transposePKfPfi)
        .other          _Z14fast_transposePKfPfi,@"STO_CUDA_ENTRY STV_DEFAULT"
_Z14fast_transposePKfPfi:
.text._Z14fast_transposePKfPfi:
[----:B------:R-:W-:Y:S01]  /*0000*/  LDC R1, c[0x0][0x37c] ;  /* 0x0000df00ff017b82 */ /* 0x000fe20000000800 */
[----:B------:R-:W0:Y:S07]  /*0010*/  S2R R9, SR_TID.X ;  /* 0x0000000000097919 */ /* 0x000e2e0000002100 */
[----:B------:R-:W0:Y:S01]  /*0020*/  LDC R0, c[0x0][0x360] ;  /* 0x0000d800ff007b82 */ /* 0x000e220000000800 */
[----:B------:R-:W1:Y:S01]  /*0030*/  LDCU UR8, c[0x0][0x390] ;  /* 0x00007200ff0877ac */ /* 0x000e620008000800 */
[----:B------:R-:W2:Y:S01]  /*0040*/  S2R R8, SR_TID.Y ;  /* 0x0000000000087919 */ /* 0x000ea20000002200 */
[----:B------:R-:W3:Y:S05]  /*0050*/  LDCU.64 UR6, c[0x0][0x358] ;  /* 0x00006b00ff0677ac */ /* 0x000eea0008000a00 */
[----:B------:R-:W0:Y:S08]  /*0060*/  S2UR UR4, SR_CTAID.X ;  /* 0x00000000000479c3 */ /* 0x000e300000002500 */
[----:B------:R-:W2:Y:S08]  /*0070*/  S2UR UR5, SR_CTAID.Y ;  /* 0x00000000000579c3 */ /* 0x000eb00000002600 */
[----:B------:R-:W2:Y:S08]  /*0080*/  LDC R7, c[0x0][0x364] ;  /* 0x0000d900ff077b82 */ /* 0x000eb00000000800 */
[----:B------:R-:W4:Y:S01]  /*0090*/  LDC.64 R2, c[0x0][0x380] ;  /* 0x0000e000ff027b82 */ /* 0x000f220000000a00 */
[----:B0-----:R-:W-:-:S02]  /*00a0*/  IMAD R0, R0, UR4, R9 ;  /* 0x0000000400007c24 */ /* 0x001fc4000f8e0209 */
[----:B--2---:R-:W-:-:S04]  /*00b0*/  IMAD R7, R7, UR5, R8 ;  /* 0x0000000507077c24 */ /* 0x004fc8000f8e0208 */
[----:B-1----:R-:W-:-:S04]  /*00c0*/  IMAD R5, R7, UR8, R0 ;  /* 0x0000000807057c24 */ /* 0x002fc8000f8e0200 */
[----:B----4-:R-:W-:-:S05]  /*00d0*/  IMAD.WIDE R2, R5, 0x4, R2 ;  /* 0x0000000405027825 */ /* 0x010fca00078e0202 */
[----:B---3--:R0:W2:Y:S01]  /*00e0*/  LDG.E R6, desc[UR6][R2.64] ;  /* 0x0000000602067981 */ /* 0x0080a2000c1e1900 */
[----:B------:R-:W1:Y:S01]  /*00f0*/  S2UR UR5, SR_CgaCtaId ;  /* 0x00000000000579c3 */ /* 0x000e620000008800 */
[----:B------:R-:W-:Y:S01]  /*0100*/  UMOV UR4, 0x400 ;  /* 0x0000040000047882 */ /* 0x000fe20000000000 */
[----:B------:R-:W-:Y:S01]  /*0110*/  IMAD R7, R0, UR8, R7 ;  /* 0x0000000800077c24 */ /* 0x000fe2000f8e0207 */
[----:B-1----:R-:W-:-:S06]  /*0120*/  ULEA UR4, UR5, UR4, 0x18 ;  /* 0x0000000405047291 */ /* 0x002fcc000f8ec0ff */
[----:B------:R-:W-:-:S04]  /*0130*/  LEA R4, R9, UR4, 0x5 ;  /* 0x0000000409047c11 */ /* 0x000fc8000f8e28ff */
[----:B------:R-:W-:Y:S02]  /*0140*/  LEA R9, R8, R4, 0x2 ;  /* 0x0000000408097211 */ /* 0x000fe400078e10ff */
[----:B------:R-:W0:Y:S02]  /*0150*/  LDC.64 R4, c[0x0][0x388] ;  /* 0x0000e200ff047b82 */ /* 0x000e240000000a00 */
[----:B0-----:R-:W-:Y:S01]  /*0160*/  IMAD.WIDE R2, R7, 0x4, R4 ;  /* 0x0000000407027825 */ /* 0x001fe200078e0204 */
[----:B--2---:R-:W-:Y:S05]  /*0170*/  STS [R9], R6 ;  /* 0x0000000609007388 */ /* 0x004fea0000000800 */
[----:B------:R-:W-:Y:S06]  /*0180*/  BAR.SYNC.DEFER_BLOCKING 0x0 ;  /* 0x0000000000007b1d */ /* 0x000fec0000010000 */
[----:B------:R-:W0:Y:S04]  /*0190*/  LDS R11, [R9] ;  /* 0x00000000090b7984 */ /* 0x000e280000000800 */
[----:B0-----:R-:W-:Y:S01]  /*01a0*/  STG.E desc[UR6][R2.64], R11 ;  /* 0x0000000b02007986 */ /* 0x001fe2000c101906 */
[----:B------:R-:W-:Y:S05]  /*01b0*/  EXIT ;  /* 0x000000000000794d */ /* 0x000fea0003800000 */
.L_x_0:
[----:B------:R-:W-:-:S00]  /*01c0*/  BRA `(.L_x_0) ;  /* 0xfffffffc00fc7947 */ /* 0x000fc0000383ffff */
[----:B------:R-:W-:-:S00]  /*01d0*/  NOP ;  /* 0x0000000000007918 */ /* 0x000fc00000000000 */
        /* <DEDUP_REMOVED lines=10> */
.L_x_2:


//--------------------- .text._Z15naive_transposePKfPfi --------------------------
	.section	.text._Z15naive_transposePKfPfi,"ax",@progbits
	.align	128
        .global         _Z15naive_transposePKfPfi
        .type           _Z15naive_transposePKfPfi,@function
        .size           _Z15naive_transposePKfPfi,(.L_x_3 - _Z15naive_transposePKfPfi)
        .other          _Z15naive_transposePKfPfi,@"STO_CUDA_ENTRY STV_DEFAULT"
_Z15naive_transposePKfPfi:
.text._Z15naive_transposePKfPfi:
        /* <DEDUP_REMOVED lines=13> */
[----:B----4-:R-:W-:Y:S02]  /*00d0*/  IMAD.WIDE R2, R5, 0x4, R2 ;  /* 0x0000000405027825 */ /* 0x010fe400078e0202 */
[----:B------:R-:W0:Y:S04]  /*00e0*/  LDC.64 R4, c[0x0][0x388] ;  /* 0x0000e200ff047b82 */ /* 0x000e280000000a00 */
[----:B---3--:R-:W2:Y:S01]  /*00f0*/  LDG.E R3, desc[UR4][R2.64] ;  /* 0x0000000402037981 */ /* 0x008ea2000c1e1900 */
[----:B------:R-:W-:-:S04]  /*0100*/  IMAD R7, R7, UR8, R0 ;  /* 0x0000000807077c24 */ /* 0x000fc8000f8e0200 */
[----:B0-----:R-:W-:-:S05]  /*0110*/  IMAD.WIDE R4, R7, 0x4, R4 ;  /* 0x0000000407047825 */ /* 0x001fca00078e0204 */
[----:B--2---:R-:W-:Y:S01]  /*0120*/  STG.E desc[UR4][R4.64], R3 ;  /* 0x0000000304007986 */ /* 0x004fe2000c101904 */
[----:B------:R-:W-:Y:S05]  /*0130*/  EXIT ;  /* 0x000000000000794d */ /* 0x000fea0003800000 */
.L_x_1:
        /* <DEDUP_REMOVED lines=12> */
.L_x_3:


//--------------------- .nv.shared._Z14fast_transposePKfPfi --------------------------
	.section	.nv.shared._Z14fast_transposePKfPfi,"aw",@nobits
	.sectionflags	@""
	.align	4
.nv.shared._Z14fast_transposePKfPfi:
	.zero		1280


//--------------------- .nv.shared.reserved.0     --------------------------
	.section	.nv.shared.reserved.0,"aw",@nobits
	.weak		__nv_reservedSMEM_offset_0_alias
	.size		__nv_reservedSMEM_offset_0_alias, 0, 64
	.other		__nv_reservedSMEM_offset_0_alias,@"STO_CUDA_RESERVED_SHARED STV_DEFAULT"
__nv_reservedSMEM_offset_0_alias:
	.zero		0
	.zero		64


//--------------------- .nv.constant0._Z14fast_transposePKfPfi --------------------------
	.section	.nv.constant0._Z14fast_transposePKfPfi,"a",@progbits
	.sectionflags	@""
	.align	4
.nv.constant0._Z14fast_transposePKfPfi:
	.zero		916


//--------------------- .nv.constant0._Z15naive_transposePKfPfi --------------------------
	.section	.nv.constant0._Z15naive_transposePKfPfi,"a",@progbits
	.sectionflags	@""
	.align	4
.nv.constant0._Z15naive_transposePKfPfi:
	.zero		916


//--------------------- SYMBOLS --------------------------

	.type		.nv.reservedSmem.offset0,@object
	.size		.nv.reservedSmem.offset0,0x4
	.type		.nv.reservedSmem.cap,@object
	.size		.nv.reservedSmem.cap,0x4
